	.headerflags	@"EF_CUDA_TEXMODE_UNIFIED EF_CUDA_64BIT_ADDRESS EF_CUDA_ACCELERATORS EF_CUDA_SM90 EF_CUDA_VIRTUAL_SM(EF_CUDA_SM90)"
	.elftype	@"ET_EXEC"


//--------------------- .nv.info                  --------------------------
	.section	.nv.info,"",@"SHT_CUDA_INFO"
	.align	4


	//----- nvinfo : EIATTR_REGCOUNT
	.align		4
        /*0000*/ 	.byte	0x04, 0x2f
        /*0002*/ 	.short	(.L_1 - .L_0)
	.align		4
.L_0:
        /*0004*/ 	.word	index@(triton_poi_fused_3)
        /*0008*/ 	.word	0x0000001e


	//----- nvinfo : EIATTR_MIN_STACK_SIZE
	.align		4
.L_1:
        /*000c*/ 	.byte	0x04, 0x12
        /*000e*/ 	.short	(.L_3 - .L_2)
	.align		4
.L_2:
        /*0010*/ 	.word	index@(triton_poi_fused_3)
        /*0014*/ 	.word	0x00000000


	//----- nvinfo : EIATTR_FRAME_SIZE
	.align		4
.L_3:
        /*0018*/ 	.byte	0x04, 0x11
        /*001a*/ 	.short	(.L_5 - .L_4)
	.align		4
.L_4:
        /*001c*/ 	.word	index@(triton_poi_fused_3)
        /*0020*/ 	.word	0x00000000


	//----- nvinfo : EIATTR_MIN_STACK_SIZE
	.align		4
.L_5:
        /*0024*/ 	.byte	0x04, 0x12
        /*0026*/ 	.short	(.L_7 - .L_6)
	.align		4
.L_6:
        /*0028*/ 	.word	index@(triton_poi_fused_3)
        /*002c*/ 	.word	0x00000000
.L_7:


//--------------------- .nv.info.triton_poi_fused_3 --------------------------
	.section	.nv.info.triton_poi_fused_3,"",@"SHT_CUDA_INFO"
	.sectionflags	@""
	.align	4


	//----- nvinfo : EIATTR_CUDA_API_VERSION
	.align		4
        /*0000*/ 	.byte	0x04, 0x37
        /*0002*/ 	.short	(.L_9 - .L_8)
.L_8:
        /*0004*/ 	.word	0x0000007c


	//----- nvinfo : EIATTR_KPARAM_INFO
	.align		4
.L_9:
        /*0008*/ 	.byte	0x04, 0x17
        /*000a*/ 	.short	(.L_11 - .L_10)
.L_10:
        /*000c*/ 	.word	0x00000000
        /*0010*/ 	.short	0x0003
        /*0012*/ 	.short	0x0014
        /*0014*/ 	.byte	0x00, 0xf0, 0x11, 0x00


	//----- nvinfo : EIATTR_KPARAM_INFO
	.align		4
.L_11:
        /*0018*/ 	.byte	0x04, 0x17
        /*001a*/ 	.short	(.L_13 - .L_12)
.L_12:
        /*001c*/ 	.word	0x00000000
        /*0020*/ 	.short	0x0002
        /*0022*/ 	.short	0x0010
        /*0024*/ 	.byte	0x00, 0xf0, 0x11, 0x00


	//----- nvinfo : EIATTR_KPARAM_INFO
	.align		4
.L_13:
        /*0028*/ 	.byte	0x04, 0x17
        /*002a*/ 	.short	(.L_15 - .L_14)
.L_14:
        /*002c*/ 	.word	0x00000000
        /*0030*/ 	.short	0x0001
        /*0032*/ 	.short	0x0008
        /*0034*/ 	.byte	0x00, 0xf4, 0x21, 0x00


	//----- nvinfo : EIATTR_KPARAM_INFO
	.align		4
.L_15:
        /*0038*/ 	.byte	0x04, 0x17
        /*003a*/ 	.short	(.L_17 - .L_16)
.L_16:
        /*003c*/ 	.word	0x00000000
        /*0040*/ 	.short	0x0000
        /*0042*/ 	.short	0x0000
        /*0044*/ 	.byte	0x00, 0xf4, 0x21, 0x00


	//----- nvinfo : EIATTR_SPARSE_MMA_MASK
	.align		4
.L_17:
        /*0048*/ 	.byte	0x03, 0x50
        /*004a*/ 	.short	0x0000


	//----- nvinfo : EIATTR_MAXREG_COUNT
	.align		4
        /*004c*/ 	.byte	0x03, 0x1b
        /*004e*/ 	.short	0x00ff


	//----- nvinfo : EIATTR_EXIT_INSTR_OFFSETS
	.align		4
        /*0050*/ 	.byte	0x04, 0x1c
        /*0052*/ 	.short	(.L_19 - .L_18)


	//   ....[0]....
.L_18:
        /*0054*/ 	.word	0x00000610


	//   ....[1]....
        /*0058*/ 	.word	0x00000660


	//----- nvinfo : EIATTR_REQNTID
	.align		4
.L_19:
        /*005c*/ 	.byte	0x04, 0x10
        /*005e*/ 	.short	(.L_21 - .L_20)
.L_20:
        /*0060*/ 	.word	0x00000080
        /*0064*/ 	.word	0x00000001
        /*0068*/ 	.word	0x00000001


	//----- nvinfo : EIATTR_CBANK_PARAM_SIZE
	.align		4
.L_21:
        /*006c*/ 	.byte	0x03, 0x19
        /*006e*/ 	.short	0x0018


	//----- nvinfo : EIATTR_PARAM_CBANK
	.align		4
        /*0070*/ 	.byte	0x04, 0x0a
        /*0072*/ 	.short	(.L_23 - .L_22)
	.align		4
.L_22:
        /*0074*/ 	.word	index@(.nv.constant0.triton_poi_fused_3)
        /*0078*/ 	.short	0x0210
        /*007a*/ 	.short	0x0018


	//----- nvinfo : EIATTR_SW_WAR
	.align		4
.L_23:
        /*007c*/ 	.byte	0x04, 0x36
        /*007e*/ 	.short	(.L_25 - .L_24)
.L_24:
        /*0080*/ 	.word	0x00000008
.L_25:


//--------------------- .nv.callgraph             --------------------------
	.section	.nv.callgraph,"",@"SHT_CUDA_CALLGRAPH"
	.align	4
	.sectionentsize	8
	.align		4
        /*0000*/ 	.word	0x00000000
	.align		4
        /*0004*/ 	.word	0xffffffff
	.align		4
        /*0008*/ 	.word	0x00000000
	.align		4
        /*000c*/ 	.word	0xfffffffe
	.align		4
        /*0010*/ 	.word	0x00000000
	.align		4
        /*0014*/ 	.word	0xfffffffd
	.align		4
        /*0018*/ 	.word	0x00000000
	.align		4
        /*001c*/ 	.word	0xfffffffc


//--------------------- .text.triton_poi_fused_3  --------------------------
	.section	.text.triton_poi_fused_3,"ax",@progbits
	.sectionflags	@"SHF_BARRIERS=1"
	.align	128
        .global         triton_poi_fused_3
        .type           triton_poi_fused_3,@function
        .size           triton_poi_fused_3,(.L_x_1 - triton_poi_fused_3)
        .other          triton_poi_fused_3,@"STO_CUDA_ENTRY STV_DEFAULT"
triton_poi_fused_3:
.text.triton_poi_fused_3:
[----:B------:R-:W0:Y:S01]  /*0000*/  LDC R1, c[0x0][0x28] ;  /* 0x00000a00ff017b82 */ /* 0x000e220000000800 */
[----:B------:R-:W1:Y:S07]  /*0010*/  S2R R0, SR_CTAID.X ;  /* 0x0000000000007919 */ /* 0x000e6e0000002500 */
[----:B------:R-:W2:Y:S01]  /*0020*/  LDC.64 R14, c[0x0][0x210] ;  /* 0x00008400ff0e7b82 */ /* 0x000ea20000000a00 */
[----:B------:R-:W-:Y:S01]  /*0030*/  IMAD.MOV.U32 R19, RZ, RZ, RZ ;  /* 0x000000ffff137224 */ /* 0x000fe200078e00ff */
[----:B------:R-:W-:Y:S01]  /*0040*/  ULDC.64 UR6, c[0x0][0x208] ;  /* 0x0000820000067ab9 */ /* 0x000fe20000000a00 */
[----:B------:R-:W3:Y:S01]  /*0050*/  S2R R17, SR_TID.X ;  /* 0x0000000000117919 */ /* 0x000ee20000002100 */
[----:B------:R-:W4:Y:S01]  /*0060*/  S2R R18, SR_CTAID.Y ;  /* 0x0000000000127919 */ /* 0x000f220000002600 */
[----:B------:R-:W-:-:S02]  /*0070*/  IMAD.MOV.U32 R20, RZ, RZ, RZ ;  /* 0x000000ffff147224 */ /* 0x000fc400078e00ff */
[----:B-1----:R-:W-:Y:S01]  /*0080*/  IMAD.SHL.U32 R0, R0, 0x20, RZ ;  /* 0x0000002000007824 */ /* 0x002fe200078e00ff */
[----:B---3--:R-:W-:-:S04]  /*0090*/  SHF.R.U32.HI R21, RZ, 0x5, R17 ;  /* 0x00000005ff157819 */ /* 0x008fc80000011611 */
[----:B------:R-:W-:Y:S01]  /*00a0*/  LOP3.LUT R6, R0, 0x1f, R17, 0xf8, !PT ;  /* 0x0000001f00067812 */ /* 0x000fe200078ef811 */
[----:B----4-:R-:W-:Y:S01]  /*00b0*/  IMAD.SHL.U32 R16, R18, 0x20, RZ ;  /* 0x0000002012107824 */ /* 0x010fe200078e00ff */
[----:B------:R-:W-:Y:S02]  /*00c0*/  SGXT.U32 R21, R21, 0x2 ;  /* 0x000000021515781a */ /* 0x000fe40000000000 */
[----:B------:R-:W-:Y:S02]  /*00d0*/  ISETP.GE.AND P0, PT, R6, 0x19, PT ;  /* 0x000000190600780c */ /* 0x000fe40003f06270 */
[----:B------:R-:W-:Y:S02]  /*00e0*/  LOP3.LUT R2, R16, R21, RZ, 0xfc, !PT ;  /* 0x0000001510027212 */ /* 0x000fe400078efcff */
[----:B------:R-:W-:Y:S02]  /*00f0*/  LOP3.LUT R3, R16, 0x4, R21, 0xfe, !PT ;  /* 0x0000000410037812 */ /* 0x000fe400078efe15 */
[----:B------:R-:W-:Y:S01]  /*0100*/  LOP3.LUT R4, R16, 0x8, R21, 0xfe, !PT ;  /* 0x0000000810047812 */ /* 0x000fe200078efe15 */
[--C-:B------:R-:W-:Y:S01]  /*0110*/  IMAD R27, R2, 0x19, R6.reuse ;  /* 0x00000019021b7824 */ /* 0x100fe200078e0206 */
[----:B------:R-:W-:Y:S01]  /*0120*/  LOP3.LUT R7, R16, 0xc, R21, 0xfe, !PT ;  /* 0x0000000c10077812 */ /* 0x000fe200078efe15 */
[--C-:B------:R-:W-:Y:S01]  /*0130*/  IMAD R3, R3, 0x19, R6.reuse ;  /* 0x0000001903037824 */ /* 0x100fe200078e0206 */
[----:B------:R-:W-:Y:S01]  /*0140*/  LOP3.LUT R9, R16, 0x10, R21, 0xfe, !PT ;  /* 0x0000001010097812 */ /* 0x000fe200078efe15 */
[--C-:B------:R-:W-:Y:S01]  /*0150*/  IMAD R5, R4, 0x19, R6.reuse ;  /* 0x0000001904057824 */ /* 0x100fe200078e0206 */
[----:B------:R-:W-:Y:S01]  /*0160*/  LOP3.LUT R11, R16, 0x14, R21, 0xfe, !PT ;  /* 0x00000014100b7812 */ /* 0x000fe200078efe15 */
[----:B------:R-:W-:Y:S01]  /*0170*/  IMAD R7, R7, 0x19, R6 ;  /* 0x0000001907077824 */ /* 0x000fe200078e0206 */
[----:B------:R-:W-:Y:S01]  /*0180*/  LOP3.LUT R13, R16, 0x18, R21, 0xfe, !PT ;  /* 0x00000018100d7812 */ /* 0x000fe200078efe15 */
[----:B--2---:R-:W-:Y:S01]  /*0190*/  IMAD.WIDE R26, R27, 0x4, R14 ;  /* 0x000000041b1a7825 */ /* 0x004fe200078e020e */
[----:B------:R-:W-:-:S03]  /*01a0*/  LOP3.LUT R23, R16, 0x1c, R21, 0xfe, !PT ;  /* 0x0000001c10177812 */ /* 0x000fc600078efe15 */
[--C-:B------:R-:W-:Y:S01]  /*01b0*/  IMAD R9, R9, 0x19, R6.reuse ;  /* 0x0000001909097824 */ /* 0x100fe200078e0206 */
[----:B------:R1:W2:Y:S01]  /*01c0*/  @!P0 LDG.E.EL R19, desc[UR6][R26.64] ;  /* 0x000000061a138981 */ /* 0x0002a2000c2e1900 */
[--C-:B------:R-:W-:Y:S02]  /*01d0*/  IMAD R11, R11, 0x19, R6.reuse ;  /* 0x000000190b0b7824 */ /* 0x100fe400078e0206 */
[--C-:B------:R-:W-:Y:S02]  /*01e0*/  IMAD R13, R13, 0x19, R6.reuse ;  /* 0x000000190d0d7824 */ /* 0x100fe400078e0206 */
[----:B------:R-:W-:Y:S02]  /*01f0*/  IMAD R23, R23, 0x19, R6 ;  /* 0x0000001917177824 */ /* 0x000fe400078e0206 */
[----:B------:R-:W-:Y:S01]  /*0200*/  IMAD.WIDE R2, R3, 0x4, R14 ;  /* 0x0000000403027825 */ /* 0x000fe200078e020e */
[----:B------:R-:W-:-:S03]  /*0210*/  CS2R R24, SRZ ;  /* 0x0000000000187805 */ /* 0x000fc6000001ff00 */
[--C-:B------:R-:W-:Y:S01]  /*0220*/  IMAD.WIDE R4, R5, 0x4, R14.reuse ;  /* 0x0000000405047825 */ /* 0x100fe200078e020e */
[----:B-1----:R-:W-:Y:S01]  /*0230*/  CS2R R26, SRZ ;  /* 0x00000000001a7805 */ /* 0x002fe2000001ff00 */
[----:B------:R1:W3:Y:S02]  /*0240*/  @!P0 LDG.E.EL R20, desc[UR6][R2.64] ;  /* 0x0000000602148981 */ /* 0x0002e4000c2e1900 */
[----:B------:R-:W-:-:S04]  /*0250*/  IMAD.WIDE R6, R7, 0x4, R14 ;  /* 0x0000000407067825 */ /* 0x000fc800078e020e */
[--C-:B------:R-:W-:Y:S01]  /*0260*/  IMAD.WIDE R8, R9, 0x4, R14.reuse ;  /* 0x0000000409087825 */ /* 0x100fe200078e020e */
[----:B------:R-:W4:Y:S03]  /*0270*/  @!P0 LDG.E.EL R24, desc[UR6][R6.64] ;  /* 0x0000000606188981 */ /* 0x000f26000c2e1900 */
[----:B------:R-:W-:-:S04]  /*0280*/  IMAD.WIDE R10, R11, 0x4, R14 ;  /* 0x000000040b0a7825 */ /* 0x000fc800078e020e */
[--C-:B------:R-:W-:Y:S01]  /*0290*/  IMAD.WIDE R12, R13, 0x4, R14.reuse ;  /* 0x000000040d0c7825 */ /* 0x100fe200078e020e */
[----:B------:R-:W5:Y:S03]  /*02a0*/  @!P0 LDG.E.EL R25, desc[UR6][R10.64] ;  /* 0x000000060a198981 */ /* 0x000f66000c2e1900 */
[----:B------:R-:W-:Y:S01]  /*02b0*/  IMAD.WIDE R14, R23, 0x4, R14 ;  /* 0x00000004170e7825 */ /* 0x000fe200078e020e */
[----:B------:R-:W5:Y:S03]  /*02c0*/  @!P0 LDG.E.EL R27, desc[UR6][R12.64] ;  /* 0x000000060c1b8981 */ /* 0x000f66000c2e1900 */
[----:B------:R-:W-:Y:S01]  /*02d0*/  IMAD.MOV.U32 R22, RZ, RZ, RZ ;  /* 0x000000ffff167224 */ /* 0x000fe200078e00ff */
[----:B------:R-:W5:Y:S01]  /*02e0*/  @!P0 LDG.E.EL R26, desc[UR6][R14.64] ;  /* 0x000000060e1a8981 */ /* 0x000f62000c2e1900 */
[----:B------:R-:W-:-:S04]  /*02f0*/  IMAD.MOV.U32 R23, RZ, RZ, RZ ;  /* 0x000000ffff177224 */ /* 0x000fc800078e00ff */
[----:B------:R1:W5:Y:S04]  /*0300*/  @!P0 LDG.E.EL R22, desc[UR6][R4.64] ;  /* 0x0000000604168981 */ /* 0x000368000c2e1900 */
[----:B------:R1:W5:Y:S01]  /*0310*/  @!P0 LDG.E.EL R23, desc[UR6][R8.64] ;  /* 0x0000000608178981 */ /* 0x000362000c2e1900 */
[----:B------:R-:W1:Y:S02]  /*0320*/  S2UR UR5, SR_CgaCtaId ;  /* 0x00000000000579c3 */ /* 0x000e640000008800 */
[----:B-1----:R-:W-:Y:S01]  /*0330*/  IMAD.SHL.U32 R2, R17, 0x20, RZ ;  /* 0x0000002011027824 */ /* 0x002fe200078e00ff */
[----:B------:R-:W-:-:S04]  /*0340*/  UMOV UR4, 0x400 ;  /* 0x0000040000047882 */ /* 0x000fc80000000000 */
[----:B------:R-:W-:-:S04]  /*0350*/  LOP3.LUT R2, R2, 0x3e0, RZ, 0xc0, !PT ;  /* 0x000003e002027812 */ /* 0x000fc800078ec0ff */
[----:B------:R-:W-:-:S04]  /*0360*/  LOP3.LUT R21, R2, R21, RZ, 0xfc, !PT ;  /* 0x0000001502157212 */ /* 0x000fc800078efcff */
[----:B------:R-:W-:Y:S01]  /*0370*/  LEA.HI R21, R2, R21, RZ, 0x1d ;  /* 0x0000001502157211 */ /* 0x000fe200078fe8ff */
[----:B0-----:R-:W-:-:S06]  /*0380*/  UPRMT UR4, UR5, 0x654, UR4 ;  /* 0x0000065405047896 */ /* 0x001fcc0008000004 */
[----:B------:R-:W-:Y:S01]  /*0390*/  LEA R21, R21, UR4, 0x2 ;  /* 0x0000000415157c11 */ /* 0x000fe2000f8e10ff */
[----:B------:R-:W-:Y:S01]  /*03a0*/  IMAD.SHL.U32 R3, R17, 0x4, RZ ;  /* 0x0000000411037824 */ /* 0x000fe200078e00ff */
[----:B------:R-:W-:-:S04]  /*03b0*/  SHF.R.U32.HI R2, RZ, 0x1, R17 ;  /* 0x00000001ff027819 */ /* 0x000fc80000011611 */
[----:B------:R-:W-:Y:S02]  /*03c0*/  LOP3.LUT R5, R2, 0x3c, RZ, 0xc0, !PT ;  /* 0x0000003c02057812 */ /* 0x000fe400078ec0ff */
[----:B------:R-:W-:-:S05]  /*03d0*/  LOP3.LUT R8, R3, 0x1fc, RZ, 0xc0, !PT ;  /* 0x000001fc03087812 */ /* 0x000fca00078ec0ff */
[----:B------:R-:W-:Y:S01]  /*03e0*/  IMAD.IADD R5, R8, 0x1, R5 ;  /* 0x0000000108057824 */ /* 0x000fe200078e0205 */
[----:B------:R-:W-:-:S04]  /*03f0*/  SHF.R.S32.HI R18, RZ, 0x1a, R18 ;  /* 0x0000001aff127819 */ /* 0x000fc80000011412 */
[----:B------:R-:W-:Y:S02]  /*0400*/  LEA R5, R5, UR4, 0x2 ;  /* 0x0000000405057c11 */ /* 0x000fe4000f8e10ff */
[----:B------:R-:W-:Y:S02]  /*0410*/  LOP3.LUT R16, R16, 0x1c, R3, 0xf8, !PT ;  /* 0x0000001c10107812 */ /* 0x000fe400078ef803 */
[----:B------:R-:W-:-:S04]  /*0420*/  SGXT R3, R18, 0x1 ;  /* 0x000000011203781a */ /* 0x000fc80000000200 */
[----:B------:R-:W-:Y:S02]  /*0430*/  LEA.HI R10, R3, R16, RZ, 0x5 ;  /* 0x00000010030a7211 */ /* 0x000fe400078f28ff */
[----:B------:R-:W0:Y:S02]  /*0440*/  LDC.64 R2, c[0x0][0x218] ;  /* 0x00008600ff027b82 */ /* 0x000e240000000a00 */
[----:B------:R-:W-:Y:S02]  /*0450*/  LOP3.LUT R9, R10, 0xffffffe0, RZ, 0xc0, !PT ;  /* 0xffffffe00a097812 */ /* 0x000fe400078ec0ff */
[----:B------:R-:W-:-:S03]  /*0460*/  SHF.R.U32.HI R17, RZ, 0x3, R17 ;  /* 0x00000003ff117819 */ /* 0x000fc60000011611 */
[----:B------:R-:W-:Y:S01]  /*0470*/  IMAD.IADD R11, R16, 0x1, -R9 ;  /* 0x00000001100b7824 */ /* 0x000fe200078e0a09 */
[----:B------:R-:W-:Y:S02]  /*0480*/  SGXT.U32 R9, R17, 0x4 ;  /* 0x000000041109781a */ /* 0x000fe40000000000 */
[----:B------:R-:W-:Y:S02]  /*0490*/  LOP3.LUT R12, R8, 0x200, RZ, 0xfc, !PT ;  /* 0x00000200080c7812 */ /* 0x000fe400078efcff */
[----:B------:R-:W-:Y:S02]  /*04a0*/  LOP3.LUT R9, R0, R9, RZ, 0xfc, !PT ;  /* 0x0000000900097212 */ /* 0x000fe400078efcff */
[----:B------:R-:W-:Y:S02]  /*04b0*/  SHF.R.S32.HI R10, RZ, 0x5, R10 ;  /* 0x00000005ff0a7819 */ /* 0x000fe4000001140a */
[C---:B------:R-:W-:Y:S02]  /*04c0*/  LOP3.LUT R0, R9.reuse, 0x10, RZ, 0xfc, !PT ;  /* 0x0000001009007812 */ /* 0x040fe400078efcff */
[----:B------:R-:W-:Y:S01]  /*04d0*/  SHF.R.U32.HI R12, RZ, 0x3, R12 ;  /* 0x00000003ff0c7819 */ /* 0x000fe2000001160c */
[----:B------:R-:W-:Y:S01]  /*04e0*/  IMAD R10, R10, 0x320, R11 ;  /* 0x000003200a0a7824 */ /* 0x000fe200078e020b */
[----:B------:R-:W-:-:S02]  /*04f0*/  ISETP.GE.AND P1, PT, R9, 0x19, PT ;  /* 0x000000190900780c */ /* 0x000fc40003f26270 */
[----:B------:R-:W-:Y:S02]  /*0500*/  ISETP.GE.AND P0, PT, R0, 0x19, PT ;  /* 0x000000190000780c */ /* 0x000fe40003f06270 */
[----:B------:R-:W-:Y:S01]  /*0510*/  LOP3.LUT R11, R12, 0x7c, RZ, 0xc0, !PT ;  /* 0x0000007c0c0b7812 */ /* 0x000fe200078ec0ff */
[----:B------:R-:W-:-:S04]  /*0520*/  IMAD R9, R9, 0x20, R10 ;  /* 0x0000002009097824 */ /* 0x000fc800078e020a */
[----:B------:R-:W-:Y:S02]  /*0530*/  IMAD.IADD R11, R8, 0x1, R11 ;  /* 0x00000001080b7824 */ /* 0x000fe400078e020b */
[----:B0-----:R-:W-:-:S03]  /*0540*/  IMAD.WIDE R8, R9, 0x4, R2 ;  /* 0x0000000409087825 */ /* 0x001fc600078e0202 */
[----:B------:R-:W-:Y:S01]  /*0550*/  LEA R11, R11, UR4, 0x2 ;  /* 0x000000040b0b7c11 */ /* 0x000fe2000f8e10ff */
[----:B--2---:R-:W-:Y:S04]  /*0560*/  STS [R21], R19 ;  /* 0x0000001315007388 */ /* 0x004fe80000000800 */
[----:B---3--:R-:W-:Y:S04]  /*0570*/  STS [R21+0x10], R20 ;  /* 0x0000101415007388 */ /* 0x008fe80000000800 */
[----:B----4-:R-:W-:Y:S04]  /*0580*/  STS [R21+0x30], R24 ;  /* 0x0000301815007388 */ /* 0x010fe80000000800 */
[----:B-----5:R-:W-:Y:S04]  /*0590*/  STS [R21+0x50], R25 ;  /* 0x0000501915007388 */ /* 0x020fe80000000800 */
[----:B------:R-:W-:Y:S04]  /*05a0*/  STS [R21+0x60], R27 ;  /* 0x0000601b15007388 */ /* 0x000fe80000000800 */
[----:B------:R-:W-:Y:S04]  /*05b0*/  STS [R21+0x70], R26 ;  /* 0x0000701a15007388 */ /* 0x000fe80000000800 */
[----:B------:R-:W-:Y:S04]  /*05c0*/  STS [R21+0x20], R22 ;  /* 0x0000201615007388 */ /* 0x000fe80000000800 */
[----:B------:R-:W-:Y:S01]  /*05d0*/  STS [R21+0x40], R23 ;  /* 0x0000401715007388 */ /* 0x000fe20000000800 */
[----:B------:R-:W-:Y:S06]  /*05e0*/  BAR.SYNC.DEFER_BLOCKING 0x0 ;  /* 0x0000000000007b1d */ /* 0x000fec0000010000 */
[----:B------:R-:W0:Y:S04]  /*05f0*/  LDS.128 R4, [R5] ;  /* 0x0000000005047984 */ /* 0x000e280000000c00 */
[----:B0-----:R0:W-:Y:S02]  /*0600*/  @!P1 STG.E.128 desc[UR6][R8.64], R4 ;  /* 0x0000000408009986 */ /* 0x0011e4000c101d06 */
[----:B0-----:R-:W-:Y:S05]  /*0610*/  @P0 EXIT ;  /* 0x000000000000094d */ /* 0x001fea0003800000 */
[----:B------:R-:W1:Y:S01]  /*0620*/  LDS.128 R12, [R11+0x800] ;  /* 0x000800000b0c7984 */ /* 0x000e620000000c00 */
[----:B0-----:R-:W-:-:S04]  /*0630*/  IMAD R5, R0, 0x20, R10 ;  /* 0x0000002000057824 */ /* 0x001fc800078e020a */
[----:B------:R-:W-:-:S05]  /*0640*/  IMAD.WIDE R2, R5, 0x4, R2 ;  /* 0x0000000405027825 */ /* 0x000fca00078e0202 */
[----:B-1----:R-:W-:Y:S01]  /*0650*/  STG.E.128 desc[UR6][R2.64], R12 ;  /* 0x0000000c02007986 */ /* 0x002fe2000c101d06 */
[----:B------:R-:W-:Y:S05]  /*0660*/  EXIT ;  /* 0x000000000000794d */ /* 0x000fea0003800000 */
.L_x_0:
[----:B------:R-:W-:-:S00]  /*0670*/  BRA `(.L_x_0) ;  /* 0xfffffffc00fc7947 */ /* 0x000fc0000383ffff */
[----:B------:R-:W-:-:S00]  /*0680*/  NOP ;  /* 0x0000000000007918 */ /* 0x000fc00000000000 */
[----:B------:R-:W-:-:S00]  /*0690*/  NOP ;  /* 0x0000000000007918 */ /* 0x000fc00000000000 */
[----:B------:R-:W-:-:S00]  /*06a0*/  NOP ;  /* 0x0000000000007918 */ /* 0x000fc00000000000 */
[----:B------:R-:W-:-:S00]  /*06b0*/  NOP ;  /* 0x0000000000007918 */ /* 0x000fc00000000000 */
[----:B------:R-:W-:-:S00]  /*06c0*/  NOP ;  /* 0x0000000000007918 */ /* 0x000fc00000000000 */
[----:B------:R-:W-:-:S00]  /*06d0*/  NOP ;  /* 0x0000000000007918 */ /* 0x000fc00000000000 */
[----:B------:R-:W-:-:S00]  /*06e0*/  NOP ;  /* 0x0000000000007918 */ /* 0x000fc00000000000 */
[----:B------:R-:W-:-:S00]  /*06f0*/  NOP ;  /* 0x0000000000007918 */ /* 0x000fc00000000000 */
.L_x_1:


//--------------------- .nv.shared.triton_poi_fused_3 --------------------------
	.section	.nv.shared.triton_poi_fused_3,"aw",@nobits
	.sectionflags	@""
	.align	16
	.zero		1024


//--------------------- .nv.constant0.triton_poi_fused_3 --------------------------
	.section	.nv.constant0.triton_poi_fused_3,"a",@progbits
	.sectionflags	@""
	.align	4
.nv.constant0.triton_poi_fused_3:
	.zero		552
